//
// Generated by NVIDIA NVVM Compiler
//
// Compiler Build ID: CL-36424714
// Cuda compilation tools, release 13.0, V13.0.88
// Based on NVVM 20.0.0
//

.version 9.0
.target sm_100
.address_size 64

	// .globl	transpose_kernel

.visible .entry transpose_kernel(
	.param .u64 .ptr .align 1 transpose_kernel_param_0,
	.param .u64 .ptr .align 1 transpose_kernel_param_1,
	.param .u32 transpose_kernel_param_2,
	.param .u32 transpose_kernel_param_3
)
{
	.reg .pred 	%p<4>;
	.reg .b32 	%r<15>;
	.reg .b32 	%f<2>;
	.reg .b64 	%rd<9>;

	ld.param.u64 	%rd1, [transpose_kernel_param_0];
	ld.param.u64 	%rd2, [transpose_kernel_param_1];
	ld.param.u32 	%r5, [transpose_kernel_param_2];
	ld.param.u32 	%r4, [transpose_kernel_param_3];
	mov.u32 	%r6, %ctaid.x;
	mov.u32 	%r7, %ntid.x;
	mov.u32 	%r8, %tid.x;
	mad.lo.s32 	%r1, %r6, %r7, %r8;
	mov.u32 	%r9, %ctaid.y;
	mov.u32 	%r10, %ntid.y;
	mov.u32 	%r11, %tid.y;
	mad.lo.s32 	%r12, %r9, %r10, %r11;
	setp.ge.s32 	%p1, %r1, %r4;
	setp.ge.s32 	%p2, %r12, %r5;
	or.pred  	%p3, %p1, %p2;
	@%p3 bra 	$L__BB0_2;
	cvta.to.global.u64 	%rd3, %rd1;
	cvta.to.global.u64 	%rd4, %rd2;
	mad.lo.s32 	%r13, %r4, %r12, %r1;
	mul.wide.s32 	%rd5, %r13, 4;
	add.s64 	%rd6, %rd3, %rd5;
	ld.global.f32 	%f1, [%rd6];
	mad.lo.s32 	%r14, %r5, %r1, %r12;
	mul.wide.s32 	%rd7, %r14, 4;
	add.s64 	%rd8, %rd4, %rd7;
	st.global.f32 	[%rd8], %f1;
$L__BB0_2:
	ret;

}


// ===== COMPILED SASS (sm_100) =====

	.target	sm_100

	.elftype	@"ET_EXEC"


//--------------------- .note.nv.tkinfo           --------------------------
	.section	.note.nv.tkinfo,"",@"SHT_NOTE"
	.sectionflags	@"SHF_NOTE_NV_TKINFO"
	.tkinfo
        /*0018*/ 	.word	0x00000002
        /*0030*/ 	.string	""
        /*0030*/ 	.string	"ptxas"
        /*0030*/ 	.string	"Cuda compilation tools, release 13.0, V13.0.88"
        /*0030*/ 	.string	"Build cuda_13.0.r13.0/compiler.36424714_0"
        /*0030*/ 	.string	"-arch sm_100 -m 64 "



//--------------------- .note.nv.cuinfo           --------------------------
	.section	.note.nv.cuinfo,"",@"SHT_NOTE"
	.sectionflags	@"SHF_NOTE_NV_CUINFO"
        /*0018*/ 	.short	0x0002
        /*001a*/ 	.short	0x0064
        /*001c*/ 	.short	0x0082
	.zero		2


//--------------------- .nv.info                  --------------------------
	.section	.nv.info,"",@"SHT_CUDA_INFO"
	.align	4


	//----- nvinfo : EIATTR_REGCOUNT
	.align		4
        /*0000*/ 	.byte	0x04, 0x2f
        /*0002*/ 	.short	(.L_1 - .L_0)
	.align		4
.L_0:
        /*0004*/ 	.word	index@(transpose_kernel)
        /*0008*/ 	.word	0x0000000a


	//----- nvinfo : EIATTR_FRAME_SIZE
	.align		4
.L_1:
        /*000c*/ 	.byte	0x04, 0x11
        /*000e*/ 	.short	(.L_3 - .L_2)
	.align		4
.L_2:
        /*0010*/ 	.word	index@(transpose_kernel)
        /*0014*/ 	.word	0x00000000


	//----- nvinfo : EIATTR_MIN_STACK_SIZE
	.align		4
.L_3:
        /*0018*/ 	.byte	0x04, 0x12
        /*001a*/ 	.short	(.L_5 - .L_4)
	.align		4
.L_4:
        /*001c*/ 	.word	index@(transpose_kernel)
        /*0020*/ 	.word	0x00000000
.L_5:


//--------------------- .nv.compat                --------------------------
	.section	.nv.compat,"",@"SHT_CUDA_COMPAT_INFO"
	.align	4
        /*0000*/ 	.byte	0x02, 0x09, 0x00, 0x00, 0x02, 0x02, 0x01, 0x00, 0x02, 0x05, 0x05, 0x00, 0x03, 0x07, 0x01, 0x01
        /*0010*/ 	.byte	0x02, 0x03, 0x00, 0x00, 0x02, 0x06, 0x01, 0x00, 0x04, 0x0b, 0x08, 0x00, 0x09, 0x00, 0x00, 0x00
        /*0020*/ 	.byte	0x00, 0x00, 0x00, 0x00


//--------------------- .nv.info.transpose_kernel --------------------------
	.section	.nv.info.transpose_kernel,"",@"SHT_CUDA_INFO"
	.sectionflags	@""
	.align	4


	//----- nvinfo : EIATTR_CUDA_API_VERSION
	.align		4
        /*0000*/ 	.byte	0x04, 0x37
        /*0002*/ 	.short	(.L_7 - .L_6)
.L_6:
        /*0004*/ 	.word	0x00000082


	//----- nvinfo : EIATTR_KPARAM_INFO
	.align		4
.L_7:
        /*0008*/ 	.byte	0x04, 0x17
        /*000a*/ 	.short	(.L_9 - .L_8)
.L_8:
        /*000c*/ 	.word	0x00000000
        /*0010*/ 	.short	0x0003
        /*0012*/ 	.short	0x0014
        /*0014*/ 	.byte	0x00, 0xf0, 0x11, 0x00


	//----- nvinfo : EIATTR_KPARAM_INFO
	.align		4
.L_9:
        /*0018*/ 	.byte	0x04, 0x17
        /*001a*/ 	.short	(.L_11 - .L_10)
.L_10:
        /*001c*/ 	.word	0x00000000
        /*0020*/ 	.short	0x0002
        /*0022*/ 	.short	0x0010
        /*0024*/ 	.byte	0x00, 0xf0, 0x11, 0x00


	//----- nvinfo : EIATTR_KPARAM_INFO
	.align		4
.L_11:
        /*0028*/ 	.byte	0x04, 0x17
        /*002a*/ 	.short	(.L_13 - .L_12)
.L_12:
        /*002c*/ 	.word	0x00000000
        /*0030*/ 	.short	0x0001
        /*0032*/ 	.short	0x0008
        /*0034*/ 	.byte	0x00, 0xf5, 0x21, 0x00


	//----- nvinfo : EIATTR_KPARAM_INFO
	.align		4
.L_13:
        /*0038*/ 	.byte	0x04, 0x17
        /*003a*/ 	.short	(.L_15 - .L_14)
.L_14:
        /*003c*/ 	.word	0x00000000
        /*0040*/ 	.short	0x0000
        /*0042*/ 	.short	0x0000
        /*0044*/ 	.byte	0x00, 0xf5, 0x21, 0x00


	//----- nvinfo : EIATTR_SPARSE_MMA_MASK
	.align		4
.L_15:
        /*0048*/ 	.byte	0x03, 0x50
        /*004a*/ 	.short	0x0000


	//----- nvinfo : EIATTR_MAXREG_COUNT
	.align		4
        /*004c*/ 	.byte	0x03, 0x1b
        /*004e*/ 	.short	0x00ff


	//----- nvinfo : EIATTR_MERCURY_ISA_VERSION
	.align		4
        /*0050*/ 	.byte	0x03, 0x5f
        /*0052*/ 	.short	0x0101


	//----- nvinfo : EIATTR_VRC_CTA_INIT_COUNT
	.align		4
        /*0054*/ 	.byte	0x02, 0x4a
	.zero		1
	.zero		1


	//----- nvinfo : EIATTR_EXIT_INSTR_OFFSETS
	.align		4
        /*0058*/ 	.byte	0x04, 0x1c
        /*005a*/ 	.short	(.L_17 - .L_16)


	//   ....[0]....
.L_16:
        /*005c*/ 	.word	0x000000c0


	//   ....[1]....
        /*0060*/ 	.word	0x00000160


	//----- nvinfo : EIATTR_CBANK_PARAM_SIZE
	.align		4
.L_17:
        /*0064*/ 	.byte	0x03, 0x19
        /*0066*/ 	.short	0x0018


	//----- nvinfo : EIATTR_PARAM_CBANK
	.align		4
        /*0068*/ 	.byte	0x04, 0x0a
        /*006a*/ 	.short	(.L_19 - .L_18)
	.align		4
.L_18:
        /*006c*/ 	.word	index@(.nv.constant0.transpose_kernel)
        /*0070*/ 	.short	0x0380
        /*0072*/ 	.short	0x0018


	//----- nvinfo : EIATTR_SW_WAR
	.align		4
.L_19:
        /*0074*/ 	.byte	0x04, 0x36
        /*0076*/ 	.short	(.L_21 - .L_20)
.L_20:
        /*0078*/ 	.word	0x00000008
.L_21:


//--------------------- .nv.callgraph             --------------------------
	.section	.nv.callgraph,"",@"SHT_CUDA_CALLGRAPH"
	.align	4
	.sectionentsize	8
	.align		4
        /*0000*/ 	.word	0x00000000
	.align		4
        /*0004*/ 	.word	0xffffffff
	.align		4
        /*0008*/ 	.word	0x00000000
	.align		4
        /*000c*/ 	.word	0xfffffffe
	.align		4
        /*0010*/ 	.word	0x00000000
	.align		4
        /*0014*/ 	.word	0xfffffffd
	.align		4
        /*0018*/ 	.word	0x00000000
	.align		4
        /*001c*/ 	.word	0xfffffffc


//--------------------- .text.transpose_kernel    --------------------------
	.section	.text.transpose_kernel,"ax",@progbits
	.align	128
        .global         transpose_kernel
        .type           transpose_kernel,@function
        .size           transpose_kernel,(.L_x_1 - transpose_kernel)
        .other          transpose_kernel,@"STO_CUDA_ENTRY STV_DEFAULT"
transpose_kernel:
.text.transpose_kernel:
[----:B------:R-:W-:Y:S01]  /*0000*/  LDC R1, c[0x0][0x37c] ;  /* 0x0000df00ff017b82 */ /* 0x000fe20000000800 */
[----:B------:R-:W0:Y:S07]  /*0010*/  S2R R2, SR_TID.Y ;  /* 0x0000000000027919 */ /* 0x000e2e0000002200 */
[----:B------:R-:W1:Y:S01]  /*0020*/  LDC R0, c[0x0][0x360] ;  /* 0x0000d800ff007b82 */ /* 0x000e620000000800 */
[----:B------:R-:W2:Y:S01]  /*0030*/  LDCU.64 UR6, c[0x0][0x390] ;  /* 0x00007200ff0677ac */ /* 0x000ea20008000a00 */
[----:B------:R-:W1:Y:S06]  /*0040*/  S2R R3, SR_TID.X ;  /* 0x0000000000037919 */ /* 0x000e6c0000002100 */
[----:B------:R-:W0:Y:S08]  /*0050*/  S2UR UR5, SR_CTAID.Y ;  /* 0x00000000000579c3 */ /* 0x000e300000002600 */
[----:B------:R-:W0:Y:S08]  /*0060*/  LDC R7, c[0x0][0x364] ;  /* 0x0000d900ff077b82 */ /* 0x000e300000000800 */
[----:B------:R-:W1:Y:S01]  /*0070*/  S2UR UR4, SR_CTAID.X ;  /* 0x00000000000479c3 */ /* 0x000e620000002500 */
[----:B0-----:R-:W-:-:S05]  /*0080*/  IMAD R7, R7, UR5, R2 ;  /* 0x0000000507077c24 */ /* 0x001fca000f8e0202 */
[----:B--2---:R-:W-:Y:S01]  /*0090*/  ISETP.GE.AND P0, PT, R7, UR6, PT ;  /* 0x0000000607007c0c */ /* 0x004fe2000bf06270 */
[----:B-1----:R-:W-:-:S05]  /*00a0*/  IMAD R0, R0, UR4, R3 ;  /* 0x0000000400007c24 */ /* 0x002fca000f8e0203 */
[----:B------:R-:W-:-:S13]  /*00b0*/  ISETP.GE.OR P0, PT, R0, UR7, P0 ;  /* 0x0000000700007c0c */ /* 0x000fda0008706670 */
[----:B------:R-:W-:Y:S05]  /*00c0*/  @P0 EXIT ;  /* 0x000000000000094d */ /* 0x000fea0003800000 */
[----:B------:R-:W0:Y:S01]  /*00d0*/  LDC.64 R2, c[0x0][0x380] ;  /* 0x0000e000ff027b82 */ /* 0x000e220000000a00 */
[----:B------:R-:W1:Y:S01]  /*00e0*/  LDCU.64 UR4, c[0x0][0x358] ;  /* 0x00006b00ff0477ac */ /* 0x000e620008000a00 */
[----:B------:R-:W-:-:S04]  /*00f0*/  IMAD R5, R7, UR7, R0 ;  /* 0x0000000707057c24 */ /* 0x000fc8000f8e0200 */
[----:B0-----:R-:W-:Y:S02]  /*0100*/  IMAD.WIDE R2, R5, 0x4, R2 ;  /* 0x0000000405027825 */ /* 0x001fe400078e0202 */
[----:B------:R-:W0:Y:S04]  /*0110*/  LDC.64 R4, c[0x0][0x388] ;  /* 0x0000e200ff047b82 */ /* 0x000e280000000a00 */
[----:B-1----:R-:W2:Y:S01]  /*0120*/  LDG.E R3, desc[UR4][R2.64] ;  /* 0x0000000402037981 */ /* 0x002ea2000c1e1900 */
[----:B------:R-:W-:-:S04]  /*0130*/  IMAD R7, R0, UR6, R7 ;  /* 0x0000000600077c24 */ /* 0x000fc8000f8e0207 */
[----:B0-----:R-:W-:-:S05]  /*0140*/  IMAD.WIDE R4, R7, 0x4, R4 ;  /* 0x0000000407047825 */ /* 0x001fca00078e0204 */
[----:B--2---:R-:W-:Y:S01]  /*0150*/  STG.E desc[UR4][R4.64], R3 ;  /* 0x0000000304007986 */ /* 0x004fe2000c101904 */
[----:B------:R-:W-:Y:S05]  /*0160*/  EXIT ;  /* 0x000000000000794d */ /* 0x000fea0003800000 */
.L_x_0:
[----:B------:R-:W-:-:S00]  /*0170*/  BRA `(.L_x_0) ;  /* 0xfffffffc00fc7947 */ /* 0x000fc0000383ffff */
[----:B------:R-:W-:-:S00]  /*0180*/  NOP ;  /* 0x0000000000007918 */ /* 0x000fc00000000000 */
[----:B------:R-:W-:-:S00]  /*0190*/  NOP ;  /* 0x0000000000007918 */ /* 0x000fc00000000000 */
[----:B------:R-:W-:-:S00]  /*01a0*/  NOP ;  /* 0x0000000000007918 */ /* 0x000fc00000000000 */
[----:B------:R-:W-:-:S00]  /*01b0*/  NOP ;  /* 0x0000000000007918 */ /* 0x000fc00000000000 */
[----:B------:R-:W-:-:S00]  /*01c0*/  NOP ;  /* 0x0000000000007918 */ /* 0x000fc00000000000 */
[----:B------:R-:W-:-:S00]  /*01d0*/  NOP ;  /* 0x0000000000007918 */ /* 0x000fc00000000000 */
[----:B------:R-:W-:-:S00]  /*01e0*/  NOP ;  /* 0x0000000000007918 */ /* 0x000fc00000000000 */
[----:B------:R-:W-:-:S00]  /*01f0*/  NOP ;  /* 0x0000000000007918 */ /* 0x000fc00000000000 */
.L_x_1:


//--------------------- .nv.shared.reserved.0     --------------------------
	.section	.nv.shared.reserved.0,"aw",@nobits
	.weak		__nv_reservedSMEM_offset_0_alias
	.size		__nv_reservedSMEM_offset_0_alias, 0, 64
	.other		__nv_reservedSMEM_offset_0_alias,@"STO_CUDA_RESERVED_SHARED STV_DEFAULT"
__nv_reservedSMEM_offset_0_alias:
	.zero		0
	.zero		64


//--------------------- .nv.constant0.transpose_kernel --------------------------
	.section	.nv.constant0.transpose_kernel,"a",@progbits
	.sectionflags	@""
	.align	4
.nv.constant0.transpose_kernel:
	.zero		920


//--------------------- SYMBOLS --------------------------

	.type		.nv.reservedSmem.offset0,@object
	.size		.nv.reservedSmem.offset0,0x4
